//
// Generated by NVIDIA NVVM Compiler
//
// Compiler Build ID: CL-36424714
// Cuda compilation tools, release 13.0, V13.0.88
// Based on NVVM 20.0.0
//

.version 9.0
.target sm_100
.address_size 64

	// .globl	_Z12squareKernelPfS_

.visible .entry _Z12squareKernelPfS_(
	.param .u64 .ptr .align 1 _Z12squareKernelPfS__param_0,
	.param .u64 .ptr .align 1 _Z12squareKernelPfS__param_1
)
{
	.reg .b32 	%r<5>;
	.reg .b32 	%f<3>;
	.reg .b64 	%rd<8>;

	ld.param.u64 	%rd1, [_Z12squareKernelPfS__param_0];
	ld.param.u64 	%rd2, [_Z12squareKernelPfS__param_1];
	cvta.to.global.u64 	%rd3, %rd2;
	cvta.to.global.u64 	%rd4, %rd1;
	mov.u32 	%r1, %tid.x;
	mov.u32 	%r2, %ctaid.x;
	mov.u32 	%r3, %ntid.x;
	mad.lo.s32 	%r4, %r2, %r3, %r1;
	mul.wide.u32 	%rd5, %r4, 4;
	add.s64 	%rd6, %rd4, %rd5;
	ld.global.f32 	%f1, [%rd6];
	mul.f32 	%f2, %f1, %f1;
	add.s64 	%rd7, %rd3, %rd5;
	st.global.f32 	[%rd7], %f2;
	ret;

}


// ===== COMPILED SASS (sm_100) =====

	.target	sm_100

	.elftype	@"ET_EXEC"


//--------------------- .note.nv.tkinfo           --------------------------
	.section	.note.nv.tkinfo,"",@"SHT_NOTE"
	.sectionflags	@"SHF_NOTE_NV_TKINFO"
	.tkinfo
        /*0018*/ 	.word	0x00000002
        /*0030*/ 	.string	""
        /*0030*/ 	.string	"ptxas"
        /*0030*/ 	.string	"Cuda compilation tools, release 13.0, V13.0.88"
        /*0030*/ 	.string	"Build cuda_13.0.r13.0/compiler.36424714_0"
        /*0030*/ 	.string	"-arch sm_100 -m 64 "



//--------------------- .note.nv.cuinfo           --------------------------
	.section	.note.nv.cuinfo,"",@"SHT_NOTE"
	.sectionflags	@"SHF_NOTE_NV_CUINFO"
        /*0018*/ 	.short	0x0002
        /*001a*/ 	.short	0x0064
        /*001c*/ 	.short	0x0082
	.zero		2


//--------------------- .nv.info                  --------------------------
	.section	.nv.info,"",@"SHT_CUDA_INFO"
	.align	4


	//----- nvinfo : EIATTR_REGCOUNT
	.align		4
        /*0000*/ 	.byte	0x04, 0x2f
        /*0002*/ 	.short	(.L_1 - .L_0)
	.align		4
.L_0:
        /*0004*/ 	.word	index@(_Z12squareKernelPfS_)
        /*0008*/ 	.word	0x0000000a


	//----- nvinfo : EIATTR_FRAME_SIZE
	.align		4
.L_1:
        /*000c*/ 	.byte	0x04, 0x11
        /*000e*/ 	.short	(.L_3 - .L_2)
	.align		4
.L_2:
        /*0010*/ 	.word	index@(_Z12squareKernelPfS_)
        /*0014*/ 	.word	0x00000000


	//----- nvinfo : EIATTR_MIN_STACK_SIZE
	.align		4
.L_3:
        /*0018*/ 	.byte	0x04, 0x12
        /*001a*/ 	.short	(.L_5 - .L_4)
	.align		4
.L_4:
        /*001c*/ 	.word	index@(_Z12squareKernelPfS_)
        /*0020*/ 	.word	0x00000000
.L_5:


//--------------------- .nv.compat                --------------------------
	.section	.nv.compat,"",@"SHT_CUDA_COMPAT_INFO"
	.align	4
        /*0000*/ 	.byte	0x02, 0x09, 0x00, 0x00, 0x02, 0x02, 0x01, 0x00, 0x02, 0x05, 0x05, 0x00, 0x03, 0x07, 0x01, 0x01
        /*0010*/ 	.byte	0x02, 0x03, 0x00, 0x00, 0x02, 0x06, 0x01, 0x00, 0x04, 0x0b, 0x08, 0x00, 0x09, 0x00, 0x00, 0x00
        /*0020*/ 	.byte	0x00, 0x00, 0x00, 0x00


//--------------------- .nv.info._Z12squareKernelPfS_ --------------------------
	.section	.nv.info._Z12squareKernelPfS_,"",@"SHT_CUDA_INFO"
	.sectionflags	@""
	.align	4


	//----- nvinfo : EIATTR_CUDA_API_VERSION
	.align		4
        /*0000*/ 	.byte	0x04, 0x37
        /*0002*/ 	.short	(.L_7 - .L_6)
.L_6:
        /*0004*/ 	.word	0x00000082


	//----- nvinfo : EIATTR_KPARAM_INFO
	.align		4
.L_7:
        /*0008*/ 	.byte	0x04, 0x17
        /*000a*/ 	.short	(.L_9 - .L_8)
.L_8:
        /*000c*/ 	.word	0x00000000
        /*0010*/ 	.short	0x0001
        /*0012*/ 	.short	0x0008
        /*0014*/ 	.byte	0x00, 0xf5, 0x21, 0x00


	//----- nvinfo : EIATTR_KPARAM_INFO
	.align		4
.L_9:
        /*0018*/ 	.byte	0x04, 0x17
        /*001a*/ 	.short	(.L_11 - .L_10)
.L_10:
        /*001c*/ 	.word	0x00000000
        /*0020*/ 	.short	0x0000
        /*0022*/ 	.short	0x0000
        /*0024*/ 	.byte	0x00, 0xf5, 0x21, 0x00


	//----- nvinfo : EIATTR_SPARSE_MMA_MASK
	.align		4
.L_11:
        /*0028*/ 	.byte	0x03, 0x50
        /*002a*/ 	.short	0x0000


	//----- nvinfo : EIATTR_MAXREG_COUNT
	.align		4
        /*002c*/ 	.byte	0x03, 0x1b
        /*002e*/ 	.short	0x00ff


	//----- nvinfo : EIATTR_MERCURY_ISA_VERSION
	.align		4
        /*0030*/ 	.byte	0x03, 0x5f
        /*0032*/ 	.short	0x0101


	//----- nvinfo : EIATTR_VRC_CTA_INIT_COUNT
	.align		4
        /*0034*/ 	.byte	0x02, 0x4a
	.zero		1
	.zero		1


	//----- nvinfo : EIATTR_EXIT_INSTR_OFFSETS
	.align		4
        /*0038*/ 	.byte	0x04, 0x1c
        /*003a*/ 	.short	(.L_13 - .L_12)


	//   ....[0]....
.L_12:
        /*003c*/ 	.word	0x000000d0


	//----- nvinfo : EIATTR_CBANK_PARAM_SIZE
	.align		4
.L_13:
        /*0040*/ 	.byte	0x03, 0x19
        /*0042*/ 	.short	0x0010


	//----- nvinfo : EIATTR_PARAM_CBANK
	.align		4
        /*0044*/ 	.byte	0x04, 0x0a
        /*0046*/ 	.short	(.L_15 - .L_14)
	.align		4
.L_14:
        /*0048*/ 	.word	index@(.nv.constant0._Z12squareKernelPfS_)
        /*004c*/ 	.short	0x0380
        /*004e*/ 	.short	0x0010


	//----- nvinfo : EIATTR_SW_WAR
	.align		4
.L_15:
        /*0050*/ 	.byte	0x04, 0x36
        /*0052*/ 	.short	(.L_17 - .L_16)
.L_16:
        /*0054*/ 	.word	0x00000008
.L_17:


//--------------------- .nv.callgraph             --------------------------
	.section	.nv.callgraph,"",@"SHT_CUDA_CALLGRAPH"
	.align	4
	.sectionentsize	8
	.align		4
        /*0000*/ 	.word	0x00000000
	.align		4
        /*0004*/ 	.word	0xffffffff
	.align		4
        /*0008*/ 	.word	0x00000000
	.align		4
        /*000c*/ 	.word	0xfffffffe
	.align		4
        /*0010*/ 	.word	0x00000000
	.align		4
        /*0014*/ 	.word	0xfffffffd
	.align		4
        /*0018*/ 	.word	0x00000000
	.align		4
        /*001c*/ 	.word	0xfffffffc


//--------------------- .text._Z12squareKernelPfS_ --------------------------
	.section	.text._Z12squareKernelPfS_,"ax",@progbits
	.align	128
        .global         _Z12squareKernelPfS_
        .type           _Z12squareKernelPfS_,@function
        .size           _Z12squareKernelPfS_,(.L_x_1 - _Z12squareKernelPfS_)
        .other          _Z12squareKernelPfS_,@"STO_CUDA_ENTRY STV_DEFAULT"
_Z12squareKernelPfS_:
.text._Z12squareKernelPfS_:
[----:B------:R-:W-:Y:S01]  /*0000*/  LDC R1, c[0x0][0x37c] ;  /* 0x0000df00ff017b82 */ /* 0x000fe20000000800 */
[----:B------:R-:W0:Y:S07]  /*0010*/  S2R R7, SR_TID.X ;  /* 0x0000000000077919 */ /* 0x000e2e0000002100 */
[----:B------:R-:W0:Y:S01]  /*0020*/  S2UR UR6, SR_CTAID.X ;  /* 0x00000000000679c3 */ /* 0x000e220000002500 */
[----:B------:R-:W1:Y:S07]  /*0030*/  LDCU.64 UR4, c[0x0][0x358] ;  /* 0x00006b00ff0477ac */ /* 0x000e6e0008000a00 */
[----:B------:R-:W0:Y:S08]  /*0040*/  LDC R0, c[0x0][0x360] ;  /* 0x0000d800ff007b82 */ /* 0x000e300000000800 */
[----:B------:R-:W2:Y:S08]  /*0050*/  LDC.64 R2, c[0x0][0x380] ;  /* 0x0000e000ff027b82 */ /* 0x000eb00000000a00 */
[----:B------:R-:W3:Y:S01]  /*0060*/  LDC.64 R4, c[0x0][0x388] ;  /* 0x0000e200ff047b82 */ /* 0x000ee20000000a00 */
[----:B0-----:R-:W-:-:S04]  /*0070*/  IMAD R7, R0, UR6, R7 ;  /* 0x0000000600077c24 */ /* 0x001fc8000f8e0207 */
[----:B--2---:R-:W-:-:S06]  /*0080*/  IMAD.WIDE.U32 R2, R7, 0x4, R2 ;  /* 0x0000000407027825 */ /* 0x004fcc00078e0002 */
[----:B-1----:R-:W2:Y:S01]  /*0090*/  LDG.E R2, desc[UR4][R2.64] ;  /* 0x0000000402027981 */ /* 0x002ea2000c1e1900 */
[----:B---3--:R-:W-:-:S04]  /*00a0*/  IMAD.WIDE.U32 R4, R7, 0x4, R4 ;  /* 0x0000000407047825 */ /* 0x008fc800078e0004 */
[----:B--2---:R-:W-:-:S05]  /*00b0*/  FMUL R7, R2, R2 ;  /* 0x0000000202077220 */ /* 0x004fca0000400000 */
[----:B------:R-:W-:Y:S01]  /*00c0*/  STG.E desc[UR4][R4.64], R7 ;  /* 0x0000000704007986 */ /* 0x000fe2000c101904 */
[----:B------:R-:W-:Y:S05]  /*00d0*/  EXIT ;  /* 0x000000000000794d */ /* 0x000fea0003800000 */
.L_x_0:
[----:B------:R-:W-:-:S00]  /*00e0*/  BRA `(.L_x_0) ;  /* 0xfffffffc00fc7947 */ /* 0x000fc0000383ffff */
[----:B------:R-:W-:-:S00]  /*00f0*/  NOP ;  /* 0x0000000000007918 */ /* 0x000fc00000000000 */
        /* <DEDUP_REMOVED lines=8> */
.L_x_1:


//--------------------- .nv.shared.reserved.0     --------------------------
	.section	.nv.shared.reserved.0,"aw",@nobits
	.weak		__nv_reservedSMEM_offset_0_alias
	.size		__nv_reservedSMEM_offset_0_alias, 0, 64
	.other		__nv_reservedSMEM_offset_0_alias,@"STO_CUDA_RESERVED_SHARED STV_DEFAULT"
__nv_reservedSMEM_offset_0_alias:
	.zero		0
	.zero		64


//--------------------- .nv.constant0._Z12squareKernelPfS_ --------------------------
	.section	.nv.constant0._Z12squareKernelPfS_,"a",@progbits
	.sectionflags	@""
	.align	4
.nv.constant0._Z12squareKernelPfS_:
	.zero		912


//--------------------- SYMBOLS --------------------------

	.type		.nv.reservedSmem.offset0,@object
	.size		.nv.reservedSmem.offset0,0x4
